	.headerflags	@"EF_CUDA_TEXMODE_UNIFIED EF_CUDA_64BIT_ADDRESS EF_CUDA_ACCELERATORS EF_CUDA_SM90 EF_CUDA_VIRTUAL_SM(EF_CUDA_SM90)"
	.elftype	@"ET_EXEC"


//--------------------- .nv.info                  --------------------------
	.section	.nv.info,"",@"SHT_CUDA_INFO"
	.align	4


	//----- nvinfo : EIATTR_REGCOUNT
	.align		4
        /*0000*/ 	.byte	0x04, 0x2f
        /*0002*/ 	.short	(.L_1 - .L_0)
	.align		4
.L_0:
        /*0004*/ 	.word	index@(triton_poi_fused_clone_5)
        /*0008*/ 	.word	0x00000010


	//----- nvinfo : EIATTR_MIN_STACK_SIZE
	.align		4
.L_1:
        /*000c*/ 	.byte	0x04, 0x12
        /*000e*/ 	.short	(.L_3 - .L_2)
	.align		4
.L_2:
        /*0010*/ 	.word	index@(triton_poi_fused_clone_5)
        /*0014*/ 	.word	0x00000000


	//----- nvinfo : EIATTR_FRAME_SIZE
	.align		4
.L_3:
        /*0018*/ 	.byte	0x04, 0x11
        /*001a*/ 	.short	(.L_5 - .L_4)
	.align		4
.L_4:
        /*001c*/ 	.word	index@(triton_poi_fused_clone_5)
        /*0020*/ 	.word	0x00000000


	//----- nvinfo : EIATTR_MIN_STACK_SIZE
	.align		4
.L_5:
        /*0024*/ 	.byte	0x04, 0x12
        /*0026*/ 	.short	(.L_7 - .L_6)
	.align		4
.L_6:
        /*0028*/ 	.word	index@(triton_poi_fused_clone_5)
        /*002c*/ 	.word	0x00000000
.L_7:


//--------------------- .nv.info.triton_poi_fused_clone_5 --------------------------
	.section	.nv.info.triton_poi_fused_clone_5,"",@"SHT_CUDA_INFO"
	.sectionflags	@""
	.align	4


	//----- nvinfo : EIATTR_CUDA_API_VERSION
	.align		4
        /*0000*/ 	.byte	0x04, 0x37
        /*0002*/ 	.short	(.L_9 - .L_8)
.L_8:
        /*0004*/ 	.word	0x0000007c


	//----- nvinfo : EIATTR_KPARAM_INFO
	.align		4
.L_9:
        /*0008*/ 	.byte	0x04, 0x17
        /*000a*/ 	.short	(.L_11 - .L_10)
.L_10:
        /*000c*/ 	.word	0x00000000
        /*0010*/ 	.short	0x0004
        /*0012*/ 	.short	0x001c
        /*0014*/ 	.byte	0x00, 0xf0, 0x11, 0x00


	//----- nvinfo : EIATTR_KPARAM_INFO
	.align		4
.L_11:
        /*0018*/ 	.byte	0x04, 0x17
        /*001a*/ 	.short	(.L_13 - .L_12)
.L_12:
        /*001c*/ 	.word	0x00000000
        /*0020*/ 	.short	0x0003
        /*0022*/ 	.short	0x0018
        /*0024*/ 	.byte	0x00, 0xf0, 0x11, 0x00


	//----- nvinfo : EIATTR_KPARAM_INFO
	.align		4
.L_13:
        /*0028*/ 	.byte	0x04, 0x17
        /*002a*/ 	.short	(.L_15 - .L_14)
.L_14:
        /*002c*/ 	.word	0x00000000
        /*0030*/ 	.short	0x0002
        /*0032*/ 	.short	0x0010
        /*0034*/ 	.byte	0x00, 0xf4, 0x21, 0x00


	//----- nvinfo : EIATTR_KPARAM_INFO
	.align		4
.L_15:
        /*0038*/ 	.byte	0x04, 0x17
        /*003a*/ 	.short	(.L_17 - .L_16)
.L_16:
        /*003c*/ 	.word	0x00000000
        /*0040*/ 	.short	0x0001
        /*0042*/ 	.short	0x0008
        /*0044*/ 	.byte	0x00, 0xf4, 0x21, 0x00


	//----- nvinfo : EIATTR_KPARAM_INFO
	.align		4
.L_17:
        /*0048*/ 	.byte	0x04, 0x17
        /*004a*/ 	.short	(.L_19 - .L_18)
.L_18:
        /*004c*/ 	.word	0x00000000
        /*0050*/ 	.short	0x0000
        /*0052*/ 	.short	0x0000
        /*0054*/ 	.byte	0x00, 0xf4, 0x21, 0x00


	//----- nvinfo : EIATTR_SPARSE_MMA_MASK
	.align		4
.L_19:
        /*0058*/ 	.byte	0x03, 0x50
        /*005a*/ 	.short	0x0000


	//----- nvinfo : EIATTR_MAXREG_COUNT
	.align		4
        /*005c*/ 	.byte	0x03, 0x1b
        /*005e*/ 	.short	0x00ff


	//----- nvinfo : EIATTR_EXIT_INSTR_OFFSETS
	.align		4
        /*0060*/ 	.byte	0x04, 0x1c
        /*0062*/ 	.short	(.L_21 - .L_20)


	//   ....[0]....
.L_20:
        /*0064*/ 	.word	0x000003c0


	//   ....[1]....
        /*0068*/ 	.word	0x000003e0


	//----- nvinfo : EIATTR_REQNTID
	.align		4
.L_21:
        /*006c*/ 	.byte	0x04, 0x10
        /*006e*/ 	.short	(.L_23 - .L_22)
.L_22:
        /*0070*/ 	.word	0x00000020
        /*0074*/ 	.word	0x00000001
        /*0078*/ 	.word	0x00000001


	//----- nvinfo : EIATTR_CBANK_PARAM_SIZE
	.align		4
.L_23:
        /*007c*/ 	.byte	0x03, 0x19
        /*007e*/ 	.short	0x0020


	//----- nvinfo : EIATTR_PARAM_CBANK
	.align		4
        /*0080*/ 	.byte	0x04, 0x0a
        /*0082*/ 	.short	(.L_25 - .L_24)
	.align		4
.L_24:
        /*0084*/ 	.word	index@(.nv.constant0.triton_poi_fused_clone_5)
        /*0088*/ 	.short	0x0210
        /*008a*/ 	.short	0x0020


	//----- nvinfo : EIATTR_SW_WAR
	.align		4
.L_25:
        /*008c*/ 	.byte	0x04, 0x36
        /*008e*/ 	.short	(.L_27 - .L_26)
.L_26:
        /*0090*/ 	.word	0x00000008
.L_27:


//--------------------- .nv.callgraph             --------------------------
	.section	.nv.callgraph,"",@"SHT_CUDA_CALLGRAPH"
	.align	4
	.sectionentsize	8
	.align		4
        /*0000*/ 	.word	0x00000000
	.align		4
        /*0004*/ 	.word	0xffffffff
	.align		4
        /*0008*/ 	.word	0x00000000
	.align		4
        /*000c*/ 	.word	0xfffffffe
	.align		4
        /*0010*/ 	.word	0x00000000
	.align		4
        /*0014*/ 	.word	0xfffffffd
	.align		4
        /*0018*/ 	.word	0x00000000
	.align		4
        /*001c*/ 	.word	0xfffffffc


//--------------------- .text.triton_poi_fused_clone_5 --------------------------
	.section	.text.triton_poi_fused_clone_5,"ax",@progbits
	.sectionflags	@"SHF_BARRIERS=1"
	.align	128
        .global         triton_poi_fused_clone_5
        .type           triton_poi_fused_clone_5,@function
        .size           triton_poi_fused_clone_5,(.L_x_1 - triton_poi_fused_clone_5)
        .other          triton_poi_fused_clone_5,@"STO_CUDA_ENTRY STV_DEFAULT"
triton_poi_fused_clone_5:
.text.triton_poi_fused_clone_5:
[----:B------:R-:W0:Y:S02]  /*0000*/  LDC R1, c[0x0][0x28] ;  /* 0x00000a00ff017b82 */ /* 0x000e240000000800 */
[----:B------:R-:W1:Y:S01]  /*0010*/  S2R R0, SR_CTAID.Y ;  /* 0x0000000000007919 */ /* 0x000e620000002600 */
[----:B------:R-:W2:Y:S01]  /*0020*/  LDC.64 R2, c[0x0][0x210] ;  /* 0x00008400ff027b82 */ /* 0x000ea20000000a00 */
[----:B------:R-:W-:Y:S01]  /*0030*/  ULDC.64 UR6, c[0x0][0x208] ;  /* 0x0000820000067ab9 */ /* 0x000fe20000000a00 */
[----:B------:R-:W3:Y:S01]  /*0040*/  S2R R13, SR_TID.X ;  /* 0x00000000000d7919 */ /* 0x000ee20000002100 */
[----:B------:R-:W4:Y:S01]  /*0050*/  S2R R6, SR_CTAID.X ;  /* 0x0000000000067919 */ /* 0x000f220000002500 */
[----:B-1----:R-:W-:Y:S01]  /*0060*/  IMAD.SHL.U32 R0, R0, 0x10, RZ ;  /* 0x0000001000007824 */ /* 0x002fe200078e00ff */
[----:B---3--:R-:W-:-:S04]  /*0070*/  SHF.R.U32.HI R7, RZ, 0x4, R13 ;  /* 0x00000004ff077819 */ /* 0x008fc8000001160d */
[----:B------:R-:W-:Y:S01]  /*0080*/  LOP3.LUT R4, R0, 0xf, R13, 0xf8, !PT ;  /* 0x0000000f00047812 */ /* 0x000fe200078ef80d */
[----:B----4-:R-:W-:Y:S01]  /*0090*/  IMAD.SHL.U32 R6, R6, 0x2, RZ ;  /* 0x0000000206067824 */ /* 0x010fe200078e00ff */
[----:B------:R-:W-:Y:S02]  /*00a0*/  SGXT.U32 R7, R7, 0x1 ;  /* 0x000000010707781a */ /* 0x000fe40000000000 */
[----:B------:R-:W-:-:S04]  /*00b0*/  SHF.R.S32.HI R5, RZ, 0x1f, R4 ;  /* 0x0000001fff057819 */ /* 0x000fc80000011404 */
[----:B------:R-:W-:Y:S02]  /*00c0*/  LEA.HI R8, R5, R4, RZ, 0x2 ;  /* 0x0000000405087211 */ /* 0x000fe400078f10ff */
[----:B------:R-:W-:Y:S02]  /*00d0*/  LOP3.LUT R5, R6, R7, RZ, 0xfc, !PT ;  /* 0x0000000706057212 */ /* 0x000fe400078efcff */
[C---:B------:R-:W-:Y:S01]  /*00e0*/  LOP3.LUT R9, R8.reuse, 0xfffffffc, RZ, 0xc0, !PT ;  /* 0xfffffffc08097812 */ /* 0x040fe200078ec0ff */
[----:B------:R-:W-:Y:S01]  /*00f0*/  IMAD.SHL.U32 R8, R8, 0x4, RZ ;  /* 0x0000000408087824 */ /* 0x000fe200078e00ff */
[----:B------:R-:W-:-:S03]  /*0100*/  ISETP.GE.AND P0, PT, R5, 0x4, PT ;  /* 0x000000040500780c */ /* 0x000fc60003f06270 */
[C---:B------:R-:W-:Y:S01]  /*0110*/  IMAD.IADD R10, R4.reuse, 0x1, -R9 ;  /* 0x00000001040a7824 */ /* 0x040fe200078e0a09 */
[----:B------:R-:W-:-:S03]  /*0120*/  ISETP.LT.AND P0, PT, R4, 0x10, !P0 ;  /* 0x000000100400780c */ /* 0x000fc60004701270 */
[----:B------:R-:W-:Y:S01]  /*0130*/  IMAD R10, R5, 0x4, R10 ;  /* 0x00000004050a7824 */ /* 0x000fe200078e020a */
[----:B------:R-:W-:-:S05]  /*0140*/  LOP3.LUT R5, R8, 0xfffffff0, RZ, 0xc0, !PT ;  /* 0xfffffff008057812 */ /* 0x000fca00078ec0ff */
[----:B------:R-:W-:Y:S02]  /*0150*/  IMAD.IADD R5, R10, 0x1, R5 ;  /* 0x000000010a057824 */ /* 0x000fe400078e0205 */
[----:B------:R-:W-:Y:S02]  /*0160*/  IMAD.MOV.U32 R10, RZ, RZ, RZ ;  /* 0x000000ffff0a7224 */ /* 0x000fe400078e00ff */
[----:B--2---:R-:W-:-:S05]  /*0170*/  IMAD.WIDE R2, R5, 0x4, R2 ;  /* 0x0000000405027825 */ /* 0x004fca00078e0202 */
[----:B------:R1:W2:Y:S01]  /*0180*/  @P0 LDG.E.EL R10, desc[UR6][R2.64] ;  /* 0x00000006020a0981 */ /* 0x0002a2000c2e1900 */
[----:B------:R-:W-:Y:S01]  /*0190*/  SHF.R.U32.HI R5, RZ, 0x1, R13 ;  /* 0x00000001ff057819 */ /* 0x000fe2000001160d */
[----:B------:R-:W3:Y:S01]  /*01a0*/  S2UR UR5, SR_CgaCtaId ;  /* 0x00000000000579c3 */ /* 0x000ee20000008800 */
[----:B------:R-:W-:Y:S02]  /*01b0*/  UMOV UR4, 0x400 ;  /* 0x0000040000047882 */ /* 0x000fe40000000000 */
[----:B------:R-:W-:-:S04]  /*01c0*/  SGXT.U32 R5, R5, 0x4 ;  /* 0x000000040505781a */ /* 0x000fc80000000000 */
[----:B------:R-:W-:Y:S02]  /*01d0*/  LOP3.LUT R0, R0, R5, RZ, 0xfc, !PT ;  /* 0x0000000500007212 */ /* 0x000fe400078efcff */
[----:B------:R-:W4:Y:S02]  /*01e0*/  LDC.64 R4, c[0x0][0x218] ;  /* 0x00008600ff047b82 */ /* 0x000f240000000a00 */
[----:B------:R-:W-:-:S04]  /*01f0*/  SHF.R.S32.HI R9, RZ, 0x1f, R0 ;  /* 0x0000001fff097819 */ /* 0x000fc80000011400 */
[----:B------:R-:W-:-:S04]  /*0200*/  LEA.HI R9, R9, R0, RZ, 0x2 ;  /* 0x0000000009097211 */ /* 0x000fc800078f10ff */
[----:B------:R-:W-:Y:S02]  /*0210*/  LOP3.LUT R8, R9, 0xfffffffc, RZ, 0xc0, !PT ;  /* 0xfffffffc09087812 */ /* 0x000fe400078ec0ff */
[----:B------:R-:W-:Y:S01]  /*0220*/  LOP3.LUT R9, R6, 0x1, R13, 0xf8, !PT ;  /* 0x0000000106097812 */ /* 0x000fe200078ef80d */
[----:B------:R-:W-:Y:S01]  /*0230*/  IMAD.SHL.U32 R6, R13, 0x2, RZ ;  /* 0x000000020d067824 */ /* 0x000fe200078e00ff */
[----:B---3--:R-:W-:Y:S01]  /*0240*/  UPRMT UR4, UR5, 0x654, UR4 ;  /* 0x0000065405047896 */ /* 0x008fe20008000004 */
[--C-:B-1----:R-:W-:Y:S01]  /*0250*/  IMAD.IADD R2, R0, 0x1, -R8.reuse ;  /* 0x0000000100027824 */ /* 0x102fe200078e0a08 */
[C---:B------:R-:W-:Y:S01]  /*0260*/  ISETP.GE.AND P0, PT, R9.reuse, 0x4, PT ;  /* 0x000000040900780c */ /* 0x040fe20003f06270 */
[----:B------:R-:W-:Y:S01]  /*0270*/  IMAD.IADD R11, R9, 0x1, R8 ;  /* 0x00000001090b7824 */ /* 0x000fe200078e0208 */
[----:B------:R-:W-:Y:S02]  /*0280*/  LOP3.LUT R3, R6, 0x1e, RZ, 0xc0, !PT ;  /* 0x0000001e06037812 */ /* 0x000fe400078ec0ff */
[----:B------:R-:W-:Y:S01]  /*0290*/  LOP3.LUT R7, R7, 0x1e, R6, 0xf8, !PT ;  /* 0x0000001e07077812 */ /* 0x000fe200078ef806 */
[----:B------:R-:W-:Y:S01]  /*02a0*/  IMAD R11, R2, 0x10, R11 ;  /* 0x00000010020b7824 */ /* 0x000fe200078e020b */
[----:B------:R-:W-:-:S02]  /*02b0*/  LEA R2, R3, UR4, 0x1 ;  /* 0x0000000403027c11 */ /* 0x000fc4000f8e08ff */
[----:B------:R-:W-:-:S03]  /*02c0*/  ISETP.LT.AND P0, PT, R0, 0x10, !P0 ;  /* 0x000000100000780c */ /* 0x000fc60004701270 */
[----:B------:R-:W-:Y:S02]  /*02d0*/  IMAD R7, R7, 0x4, R2 ;  /* 0x0000000407077824 */ /* 0x000fe400078e0202 */
[----:B----4-:R-:W-:-:S04]  /*02e0*/  IMAD.WIDE R2, R11, 0x4, R4 ;  /* 0x000000040b027825 */ /* 0x010fc800078e0204 */
[----:B------:R-:W-:Y:S01]  /*02f0*/  IMAD.MOV.U32 R11, RZ, RZ, RZ ;  /* 0x000000ffff0b7224 */ /* 0x000fe200078e00ff */
[----:B--2---:R-:W-:Y:S01]  /*0300*/  STS [R7], R10 ;  /* 0x0000000a07007388 */ /* 0x004fe20000000800 */
[----:B------:R-:W-:Y:S06]  /*0310*/  BAR.SYNC.DEFER_BLOCKING 0x0 ;  /* 0x0000000000007b1d */ /* 0x000fec0000010000 */
[----:B------:R-:W2:Y:S01]  /*0320*/  @P0 LDG.E.EL R11, desc[UR6][R2.64] ;  /* 0x00000006020b0981 */ /* 0x000ea2000c2e1900 */
[----:B------:R-:W-:Y:S01]  /*0330*/  LOP3.LUT R6, R6, 0x3c, RZ, 0xc0, !PT ;  /* 0x0000003c06067812 */ /* 0x000fe200078ec0ff */
[----:B------:R-:W-:Y:S01]  /*0340*/  IMAD R9, R0, 0x4, R9 ;  /* 0x0000000400097824 */ /* 0x000fe200078e0209 */
[----:B------:R-:W-:-:S03]  /*0350*/  LOP3.LUT R4, R13, 0x1f, RZ, 0xc0, !PT ;  /* 0x0000001f0d047812 */ /* 0x000fc600078ec0ff */
[----:B------:R-:W-:-:S04]  /*0360*/  VIADD R5, R6, UR4 ;  /* 0x0000000406057c36 */ /* 0x000fc80008000000 */
[----:B------:R-:W-:Y:S02]  /*0370*/  IMAD R6, R4, 0x4, R5 ;  /* 0x0000000404067824 */ /* 0x000fe400078e0205 */
[----:B------:R-:W1:Y:S04]  /*0380*/  LDC.64 R4, c[0x0][0x220] ;  /* 0x00008800ff047b82 */ /* 0x000e680000000a00 */
[----:B------:R-:W2:Y:S01]  /*0390*/  LDS R6, [R6] ;  /* 0x0000000006067984 */ /* 0x000ea20000000800 */
[----:B-1----:R-:W-:-:S04]  /*03a0*/  IMAD.WIDE R4, R9, 0x4, R4 ;  /* 0x0000000409047825 */ /* 0x002fc800078e0204 */
[----:B--2---:R-:W-:Y:S01]  /*03b0*/  FADD R11, R6, R11 ;  /* 0x0000000b060b7221 */ /* 0x004fe20000000000 */
[----:B------:R-:W-:Y:S06]  /*03c0*/  @!P0 EXIT ;  /* 0x000000000000894d */ /* 0x000fec0003800000 */
[----:B------:R-:W-:Y:S01]  /*03d0*/  STG.E desc[UR6][R4.64], R11 ;  /* 0x0000000b04007986 */ /* 0x000fe2000c101906 */
[----:B------:R-:W-:Y:S05]  /*03e0*/  EXIT ;  /* 0x000000000000794d */ /* 0x000fea0003800000 */
.L_x_0:
[----:B------:R-:W-:-:S00]  /*03f0*/  BRA `(.L_x_0) ;  /* 0xfffffffc00fc7947 */ /* 0x000fc0000383ffff */
[----:B------:R-:W-:-:S00]  /*0400*/  NOP ;  /* 0x0000000000007918 */ /* 0x000fc00000000000 */
[----:B------:R-:W-:-:S00]  /*0410*/  NOP ;  /* 0x0000000000007918 */ /* 0x000fc00000000000 */
[----:B------:R-:W-:-:S00]  /*0420*/  NOP ;  /* 0x0000000000007918 */ /* 0x000fc00000000000 */
[----:B------:R-:W-:-:S00]  /*0430*/  NOP ;  /* 0x0000000000007918 */ /* 0x000fc00000000000 */
[----:B------:R-:W-:-:S00]  /*0440*/  NOP ;  /* 0x0000000000007918 */ /* 0x000fc00000000000 */
[----:B------:R-:W-:-:S00]  /*0450*/  NOP ;  /* 0x0000000000007918 */ /* 0x000fc00000000000 */
[----:B------:R-:W-:-:S00]  /*0460*/  NOP ;  /* 0x0000000000007918 */ /* 0x000fc00000000000 */
[----:B------:R-:W-:-:S00]  /*0470*/  NOP ;  /* 0x0000000000007918 */ /* 0x000fc00000000000 */
.L_x_1:


//--------------------- .nv.shared.triton_poi_fused_clone_5 --------------------------
	.section	.nv.shared.triton_poi_fused_clone_5,"aw",@nobits
	.sectionflags	@""
	.align	16
	.zero		1024


//--------------------- .nv.constant0.triton_poi_fused_clone_5 --------------------------
	.section	.nv.constant0.triton_poi_fused_clone_5,"a",@progbits
	.sectionflags	@""
	.align	4
.nv.constant0.triton_poi_fused_clone_5:
	.zero		560
